//
// Generated by NVIDIA NVVM Compiler
//
// Compiler Build ID: CL-36424714
// Cuda compilation tools, release 13.0, V13.0.88
// Based on NVVM 20.0.0
//

.version 9.0
.target sm_100
.address_size 64

	// .globl	_Z5deltaPfS_S_jj

.visible .entry _Z5deltaPfS_S_jj(
	.param .u64 .ptr .align 1 _Z5deltaPfS_S_jj_param_0,
	.param .u64 .ptr .align 1 _Z5deltaPfS_S_jj_param_1,
	.param .u64 .ptr .align 1 _Z5deltaPfS_S_jj_param_2,
	.param .u32 _Z5deltaPfS_S_jj_param_3,
	.param .u32 _Z5deltaPfS_S_jj_param_4
)
{
	.reg .pred 	%p<4>;
	.reg .b32 	%r<12>;
	.reg .b32 	%f<5>;
	.reg .b64 	%rd<12>;

	ld.param.u64 	%rd1, [_Z5deltaPfS_S_jj_param_0];
	ld.param.u64 	%rd2, [_Z5deltaPfS_S_jj_param_1];
	ld.param.u64 	%rd3, [_Z5deltaPfS_S_jj_param_2];
	ld.param.u32 	%r4, [_Z5deltaPfS_S_jj_param_3];
	ld.param.u32 	%r3, [_Z5deltaPfS_S_jj_param_4];
	mov.u32 	%r5, %ntid.x;
	mov.u32 	%r6, %ctaid.x;
	mov.u32 	%r7, %tid.x;
	mad.lo.s32 	%r1, %r5, %r6, %r7;
	mov.u32 	%r8, %ntid.y;
	mov.u32 	%r9, %ctaid.y;
	mov.u32 	%r10, %tid.y;
	mad.lo.s32 	%r2, %r8, %r9, %r10;
	setp.ge.u32 	%p1, %r2, %r4;
	setp.ge.u32 	%p2, %r1, %r3;
	or.pred  	%p3, %p1, %p2;
	@%p3 bra 	$L__BB0_2;
	cvta.to.global.u64 	%rd4, %rd1;
	cvta.to.global.u64 	%rd5, %rd2;
	cvta.to.global.u64 	%rd6, %rd3;
	mad.lo.s32 	%r11, %r3, %r2, %r1;
	mul.wide.u32 	%rd7, %r11, 4;
	add.s64 	%rd8, %rd4, %rd7;
	ld.global.f32 	%f1, [%rd8];
	mul.wide.u32 	%rd9, %r2, 4;
	add.s64 	%rd10, %rd5, %rd9;
	ld.global.f32 	%f2, [%rd10];
	sub.f32 	%f3, %f1, %f2;
	add.f32 	%f4, %f3, 0f3F800000;
	add.s64 	%rd11, %rd6, %rd7;
	st.global.f32 	[%rd11], %f4;
$L__BB0_2:
	ret;

}


// ===== COMPILED SASS (sm_100) =====

	.target	sm_100

	.elftype	@"ET_EXEC"


//--------------------- .note.nv.tkinfo           --------------------------
	.section	.note.nv.tkinfo,"",@"SHT_NOTE"
	.sectionflags	@"SHF_NOTE_NV_TKINFO"
	.tkinfo
        /*0018*/ 	.word	0x00000002
        /*0030*/ 	.string	""
        /*0030*/ 	.string	"ptxas"
        /*0030*/ 	.string	"Cuda compilation tools, release 13.0, V13.0.88"
        /*0030*/ 	.string	"Build cuda_13.0.r13.0/compiler.36424714_0"
        /*0030*/ 	.string	"-arch sm_100 -m 64 "



//--------------------- .note.nv.cuinfo           --------------------------
	.section	.note.nv.cuinfo,"",@"SHT_NOTE"
	.sectionflags	@"SHF_NOTE_NV_CUINFO"
        /*0018*/ 	.short	0x0002
        /*001a*/ 	.short	0x0064
        /*001c*/ 	.short	0x0082
	.zero		2


//--------------------- .nv.info                  --------------------------
	.section	.nv.info,"",@"SHT_CUDA_INFO"
	.align	4


	//----- nvinfo : EIATTR_REGCOUNT
	.align		4
        /*0000*/ 	.byte	0x04, 0x2f
        /*0002*/ 	.short	(.L_1 - .L_0)
	.align		4
.L_0:
        /*0004*/ 	.word	index@(_Z5deltaPfS_S_jj)
        /*0008*/ 	.word	0x0000000c


	//----- nvinfo : EIATTR_FRAME_SIZE
	.align		4
.L_1:
        /*000c*/ 	.byte	0x04, 0x11
        /*000e*/ 	.short	(.L_3 - .L_2)
	.align		4
.L_2:
        /*0010*/ 	.word	index@(_Z5deltaPfS_S_jj)
        /*0014*/ 	.word	0x00000000


	//----- nvinfo : EIATTR_MIN_STACK_SIZE
	.align		4
.L_3:
        /*0018*/ 	.byte	0x04, 0x12
        /*001a*/ 	.short	(.L_5 - .L_4)
	.align		4
.L_4:
        /*001c*/ 	.word	index@(_Z5deltaPfS_S_jj)
        /*0020*/ 	.word	0x00000000
.L_5:


//--------------------- .nv.compat                --------------------------
	.section	.nv.compat,"",@"SHT_CUDA_COMPAT_INFO"
	.align	4
        /*0000*/ 	.byte	0x02, 0x09, 0x00, 0x00, 0x02, 0x02, 0x01, 0x00, 0x02, 0x05, 0x05, 0x00, 0x03, 0x07, 0x01, 0x01
        /*0010*/ 	.byte	0x02, 0x03, 0x00, 0x00, 0x02, 0x06, 0x01, 0x00, 0x04, 0x0b, 0x08, 0x00, 0x09, 0x00, 0x00, 0x00
        /*0020*/ 	.byte	0x00, 0x00, 0x00, 0x00


//--------------------- .nv.info._Z5deltaPfS_S_jj --------------------------
	.section	.nv.info._Z5deltaPfS_S_jj,"",@"SHT_CUDA_INFO"
	.sectionflags	@""
	.align	4


	//----- nvinfo : EIATTR_CUDA_API_VERSION
	.align		4
        /*0000*/ 	.byte	0x04, 0x37
        /*0002*/ 	.short	(.L_7 - .L_6)
.L_6:
        /*0004*/ 	.word	0x00000082


	//----- nvinfo : EIATTR_KPARAM_INFO
	.align		4
.L_7:
        /*0008*/ 	.byte	0x04, 0x17
        /*000a*/ 	.short	(.L_9 - .L_8)
.L_8:
        /*000c*/ 	.word	0x00000000
        /*0010*/ 	.short	0x0004
        /*0012*/ 	.short	0x001c
        /*0014*/ 	.byte	0x00, 0xf0, 0x11, 0x00


	//----- nvinfo : EIATTR_KPARAM_INFO
	.align		4
.L_9:
        /*0018*/ 	.byte	0x04, 0x17
        /*001a*/ 	.short	(.L_11 - .L_10)
.L_10:
        /*001c*/ 	.word	0x00000000
        /*0020*/ 	.short	0x0003
        /*0022*/ 	.short	0x0018
        /*0024*/ 	.byte	0x00, 0xf0, 0x11, 0x00


	//----- nvinfo : EIATTR_KPARAM_INFO
	.align		4
.L_11:
        /*0028*/ 	.byte	0x04, 0x17
        /*002a*/ 	.short	(.L_13 - .L_12)
.L_12:
        /*002c*/ 	.word	0x00000000
        /*0030*/ 	.short	0x0002
        /*0032*/ 	.short	0x0010
        /*0034*/ 	.byte	0x00, 0xf5, 0x21, 0x00


	//----- nvinfo : EIATTR_KPARAM_INFO
	.align		4
.L_13:
        /*0038*/ 	.byte	0x04, 0x17
        /*003a*/ 	.short	(.L_15 - .L_14)
.L_14:
        /*003c*/ 	.word	0x00000000
        /*0040*/ 	.short	0x0001
        /*0042*/ 	.short	0x0008
        /*0044*/ 	.byte	0x00, 0xf5, 0x21, 0x00


	//----- nvinfo : EIATTR_KPARAM_INFO
	.align		4
.L_15:
        /*0048*/ 	.byte	0x04, 0x17
        /*004a*/ 	.short	(.L_17 - .L_16)
.L_16:
        /*004c*/ 	.word	0x00000000
        /*0050*/ 	.short	0x0000
        /*0052*/ 	.short	0x0000
        /*0054*/ 	.byte	0x00, 0xf5, 0x21, 0x00


	//----- nvinfo : EIATTR_SPARSE_MMA_MASK
	.align		4
.L_17:
        /*0058*/ 	.byte	0x03, 0x50
        /*005a*/ 	.short	0x0000


	//----- nvinfo : EIATTR_MAXREG_COUNT
	.align		4
        /*005c*/ 	.byte	0x03, 0x1b
        /*005e*/ 	.short	0x00ff


	//----- nvinfo : EIATTR_MERCURY_ISA_VERSION
	.align		4
        /*0060*/ 	.byte	0x03, 0x5f
        /*0062*/ 	.short	0x0101


	//----- nvinfo : EIATTR_VRC_CTA_INIT_COUNT
	.align		4
        /*0064*/ 	.byte	0x02, 0x4a
	.zero		1
	.zero		1


	//----- nvinfo : EIATTR_EXIT_INSTR_OFFSETS
	.align		4
        /*0068*/ 	.byte	0x04, 0x1c
        /*006a*/ 	.short	(.L_19 - .L_18)


	//   ....[0]....
.L_18:
        /*006c*/ 	.word	0x000000c0


	//   ....[1]....
        /*0070*/ 	.word	0x000001a0


	//----- nvinfo : EIATTR_CBANK_PARAM_SIZE
	.align		4
.L_19:
        /*0074*/ 	.byte	0x03, 0x19
        /*0076*/ 	.short	0x0020


	//----- nvinfo : EIATTR_PARAM_CBANK
	.align		4
        /*0078*/ 	.byte	0x04, 0x0a
        /*007a*/ 	.short	(.L_21 - .L_20)
	.align		4
.L_20:
        /*007c*/ 	.word	index@(.nv.constant0._Z5deltaPfS_S_jj)
        /*0080*/ 	.short	0x0380
        /*0082*/ 	.short	0x0020


	//----- nvinfo : EIATTR_SW_WAR
	.align		4
.L_21:
        /*0084*/ 	.byte	0x04, 0x36
        /*0086*/ 	.short	(.L_23 - .L_22)
.L_22:
        /*0088*/ 	.word	0x00000008
.L_23:


//--------------------- .nv.callgraph             --------------------------
	.section	.nv.callgraph,"",@"SHT_CUDA_CALLGRAPH"
	.align	4
	.sectionentsize	8
	.align		4
        /*0000*/ 	.word	0x00000000
	.align		4
        /*0004*/ 	.word	0xffffffff
	.align		4
        /*0008*/ 	.word	0x00000000
	.align		4
        /*000c*/ 	.word	0xfffffffe
	.align		4
        /*0010*/ 	.word	0x00000000
	.align		4
        /*0014*/ 	.word	0xfffffffd
	.align		4
        /*0018*/ 	.word	0x00000000
	.align		4
        /*001c*/ 	.word	0xfffffffc


//--------------------- .text._Z5deltaPfS_S_jj    --------------------------
	.section	.text._Z5deltaPfS_S_jj,"ax",@progbits
	.align	128
        .global         _Z5deltaPfS_S_jj
        .type           _Z5deltaPfS_S_jj,@function
        .size           _Z5deltaPfS_S_jj,(.L_x_1 - _Z5deltaPfS_S_jj)
        .other          _Z5deltaPfS_S_jj,@"STO_CUDA_ENTRY STV_DEFAULT"
_Z5deltaPfS_S_jj:
.text._Z5deltaPfS_S_jj:
[----:B------:R-:W-:Y:S01]  /*0000*/  LDC R1, c[0x0][0x37c] ;  /* 0x0000df00ff017b82 */ /* 0x000fe20000000800 */
[----:B------:R-:W0:Y:S01]  /*0010*/  S2R R0, SR_CTAID.X ;  /* 0x0000000000007919 */ /* 0x000e220000002500 */
[----:B------:R-:W0:Y:S01]  /*0020*/  LDCU UR4, c[0x0][0x360] ;  /* 0x00006c00ff0477ac */ /* 0x000e220008000800 */
[----:B------:R-:W0:Y:S01]  /*0030*/  S2R R3, SR_TID.X ;  /* 0x0000000000037919 */ /* 0x000e220000002100 */
[----:B------:R-:W1:Y:S01]  /*0040*/  LDCU UR5, c[0x0][0x364] ;  /* 0x00006c80ff0577ac */ /* 0x000e620008000800 */
[----:B------:R-:W1:Y:S01]  /*0050*/  S2R R7, SR_CTAID.Y ;  /* 0x0000000000077919 */ /* 0x000e620000002600 */
[----:B------:R-:W2:Y:S01]  /*0060*/  LDCU.64 UR6, c[0x0][0x398] ;  /* 0x00007300ff0677ac */ /* 0x000ea20008000a00 */
[----:B------:R-:W1:Y:S01]  /*0070*/  S2R R2, SR_TID.Y ;  /* 0x0000000000027919 */ /* 0x000e620000002200 */
[----:B0-----:R-:W-:-:S05]  /*0080*/  IMAD R0, R0, UR4, R3 ;  /* 0x0000000400007c24 */ /* 0x001fca000f8e0203 */
[----:B--2---:R-:W-:Y:S01]  /*0090*/  ISETP.GE.U32.AND P0, PT, R0, UR7, PT ;  /* 0x0000000700007c0c */ /* 0x004fe2000bf06070 */
[----:B-1----:R-:W-:-:S05]  /*00a0*/  IMAD R7, R7, UR5, R2 ;  /* 0x0000000507077c24 */ /* 0x002fca000f8e0202 */
[----:B------:R-:W-:-:S13]  /*00b0*/  ISETP.GE.U32.OR P0, PT, R7, UR6, P0 ;  /* 0x0000000607007c0c */ /* 0x000fda0008706470 */
[----:B------:R-:W-:Y:S05]  /*00c0*/  @P0 EXIT ;  /* 0x000000000000094d */ /* 0x000fea0003800000 */
[----:B------:R-:W0:Y:S01]  /*00d0*/  LDC.64 R4, c[0x0][0x388] ;  /* 0x0000e200ff047b82 */ /* 0x000e220000000a00 */
[----:B------:R-:W1:Y:S01]  /*00e0*/  LDCU.64 UR4, c[0x0][0x358] ;  /* 0x00006b00ff0477ac */ /* 0x000e620008000a00 */
[----:B------:R-:W-:-:S06]  /*00f0*/  IMAD R9, R7, UR7, R0 ;  /* 0x0000000707097c24 */ /* 0x000fcc000f8e0200 */
[----:B------:R-:W2:Y:S01]  /*0100*/  LDC.64 R2, c[0x0][0x380] ;  /* 0x0000e000ff027b82 */ /* 0x000ea20000000a00 */
[----:B0-----:R-:W-:-:S07]  /*0110*/  IMAD.WIDE.U32 R4, R7, 0x4, R4 ;  /* 0x0000000407047825 */ /* 0x001fce00078e0004 */
[----:B------:R-:W0:Y:S01]  /*0120*/  LDC.64 R6, c[0x0][0x390] ;  /* 0x0000e400ff067b82 */ /* 0x000e220000000a00 */
[----:B-1----:R-:W3:Y:S01]  /*0130*/  LDG.E R5, desc[UR4][R4.64] ;  /* 0x0000000404057981 */ /* 0x002ee2000c1e1900 */
[----:B--2---:R-:W-:-:S06]  /*0140*/  IMAD.WIDE.U32 R2, R9, 0x4, R2 ;  /* 0x0000000409027825 */ /* 0x004fcc00078e0002 */
[----:B------:R-:W3:Y:S01]  /*0150*/  LDG.E R2, desc[UR4][R2.64] ;  /* 0x0000000402027981 */ /* 0x000ee2000c1e1900 */
[----:B0-----:R-:W-:-:S04]  /*0160*/  IMAD.WIDE.U32 R6, R9, 0x4, R6 ;  /* 0x0000000409067825 */ /* 0x001fc800078e0006 */
[----:B---3--:R-:W-:-:S04]  /*0170*/  FADD R0, R2, -R5 ;  /* 0x8000000502007221 */ /* 0x008fc80000000000 */
[----:B------:R-:W-:-:S05]  /*0180*/  FADD R9, R0, 1 ;  /* 0x3f80000000097421 */ /* 0x000fca0000000000 */
[----:B------:R-:W-:Y:S01]  /*0190*/  STG.E desc[UR4][R6.64], R9 ;  /* 0x0000000906007986 */ /* 0x000fe2000c101904 */
[----:B------:R-:W-:Y:S05]  /*01a0*/  EXIT ;  /* 0x000000000000794d */ /* 0x000fea0003800000 */
.L_x_0:
[----:B------:R-:W-:-:S00]  /*01b0*/  BRA `(.L_x_0) ;  /* 0xfffffffc00fc7947 */ /* 0x000fc0000383ffff */
[----:B------:R-:W-:-:S00]  /*01c0*/  NOP ;  /* 0x0000000000007918 */ /* 0x000fc00000000000 */
        /* <DEDUP_REMOVED lines=11> */
.L_x_1:


//--------------------- .nv.shared.reserved.0     --------------------------
	.section	.nv.shared.reserved.0,"aw",@nobits
	.weak		__nv_reservedSMEM_offset_0_alias
	.size		__nv_reservedSMEM_offset_0_alias, 0, 64
	.other		__nv_reservedSMEM_offset_0_alias,@"STO_CUDA_RESERVED_SHARED STV_DEFAULT"
__nv_reservedSMEM_offset_0_alias:
	.zero		0
	.zero		64


//--------------------- .nv.constant0._Z5deltaPfS_S_jj --------------------------
	.section	.nv.constant0._Z5deltaPfS_S_jj,"a",@progbits
	.sectionflags	@""
	.align	4
.nv.constant0._Z5deltaPfS_S_jj:
	.zero		928


//--------------------- SYMBOLS --------------------------

	.type		.nv.reservedSmem.offset0,@object
	.size		.nv.reservedSmem.offset0,0x4
